//
// Generated by NVIDIA NVVM Compiler
//
// Compiler Build ID: CL-36424714
// Cuda compilation tools, release 13.0, V13.0.88
// Based on NVVM 20.0.0
//

.version 9.0
.target sm_100
.address_size 64

	// .globl	_Z9deviceAddPiS_S_

.visible .entry _Z9deviceAddPiS_S_(
	.param .u64 .ptr .align 1 _Z9deviceAddPiS_S__param_0,
	.param .u64 .ptr .align 1 _Z9deviceAddPiS_S__param_1,
	.param .u64 .ptr .align 1 _Z9deviceAddPiS_S__param_2
)
{
	.reg .b32 	%r<8>;
	.reg .b64 	%rd<11>;

	ld.param.u64 	%rd1, [_Z9deviceAddPiS_S__param_0];
	ld.param.u64 	%rd2, [_Z9deviceAddPiS_S__param_1];
	ld.param.u64 	%rd3, [_Z9deviceAddPiS_S__param_2];
	cvta.to.global.u64 	%rd4, %rd3;
	cvta.to.global.u64 	%rd5, %rd2;
	cvta.to.global.u64 	%rd6, %rd1;
	mov.u32 	%r1, %tid.x;
	mov.u32 	%r2, %ctaid.x;
	mov.u32 	%r3, %ntid.x;
	mad.lo.s32 	%r4, %r2, %r3, %r1;
	mul.wide.s32 	%rd7, %r4, 4;
	add.s64 	%rd8, %rd6, %rd7;
	ld.global.u32 	%r5, [%rd8];
	add.s64 	%rd9, %rd5, %rd7;
	ld.global.u32 	%r6, [%rd9];
	add.s32 	%r7, %r6, %r5;
	add.s64 	%rd10, %rd4, %rd7;
	st.global.u32 	[%rd10], %r7;
	ret;

}


// ===== COMPILED SASS (sm_100) =====

	.target	sm_100

	.elftype	@"ET_EXEC"


//--------------------- .note.nv.tkinfo           --------------------------
	.section	.note.nv.tkinfo,"",@"SHT_NOTE"
	.sectionflags	@"SHF_NOTE_NV_TKINFO"
	.tkinfo
        /*0018*/ 	.word	0x00000002
        /*0030*/ 	.string	""
        /*0030*/ 	.string	"ptxas"
        /*0030*/ 	.string	"Cuda compilation tools, release 13.0, V13.0.88"
        /*0030*/ 	.string	"Build cuda_13.0.r13.0/compiler.36424714_0"
        /*0030*/ 	.string	"-arch sm_100 -m 64 "



//--------------------- .note.nv.cuinfo           --------------------------
	.section	.note.nv.cuinfo,"",@"SHT_NOTE"
	.sectionflags	@"SHF_NOTE_NV_CUINFO"
        /*0018*/ 	.short	0x0002
        /*001a*/ 	.short	0x0064
        /*001c*/ 	.short	0x0082
	.zero		2


//--------------------- .nv.info                  --------------------------
	.section	.nv.info,"",@"SHT_CUDA_INFO"
	.align	4


	//----- nvinfo : EIATTR_REGCOUNT
	.align		4
        /*0000*/ 	.byte	0x04, 0x2f
        /*0002*/ 	.short	(.L_1 - .L_0)
	.align		4
.L_0:
        /*0004*/ 	.word	index@(_Z9deviceAddPiS_S_)
        /*0008*/ 	.word	0x0000000c


	//----- nvinfo : EIATTR_FRAME_SIZE
	.align		4
.L_1:
        /*000c*/ 	.byte	0x04, 0x11
        /*000e*/ 	.short	(.L_3 - .L_2)
	.align		4
.L_2:
        /*0010*/ 	.word	index@(_Z9deviceAddPiS_S_)
        /*0014*/ 	.word	0x00000000


	//----- nvinfo : EIATTR_MIN_STACK_SIZE
	.align		4
.L_3:
        /*0018*/ 	.byte	0x04, 0x12
        /*001a*/ 	.short	(.L_5 - .L_4)
	.align		4
.L_4:
        /*001c*/ 	.word	index@(_Z9deviceAddPiS_S_)
        /*0020*/ 	.word	0x00000000
.L_5:


//--------------------- .nv.compat                --------------------------
	.section	.nv.compat,"",@"SHT_CUDA_COMPAT_INFO"
	.align	4
        /*0000*/ 	.byte	0x02, 0x09, 0x00, 0x00, 0x02, 0x02, 0x01, 0x00, 0x02, 0x05, 0x05, 0x00, 0x03, 0x07, 0x01, 0x01
        /*0010*/ 	.byte	0x02, 0x03, 0x00, 0x00, 0x02, 0x06, 0x01, 0x00, 0x04, 0x0b, 0x08, 0x00, 0x09, 0x00, 0x00, 0x00
        /*0020*/ 	.byte	0x00, 0x00, 0x00, 0x00


//--------------------- .nv.info._Z9deviceAddPiS_S_ --------------------------
	.section	.nv.info._Z9deviceAddPiS_S_,"",@"SHT_CUDA_INFO"
	.sectionflags	@""
	.align	4


	//----- nvinfo : EIATTR_CUDA_API_VERSION
	.align		4
        /*0000*/ 	.byte	0x04, 0x37
        /*0002*/ 	.short	(.L_7 - .L_6)
.L_6:
        /*0004*/ 	.word	0x00000082


	//----- nvinfo : EIATTR_KPARAM_INFO
	.align		4
.L_7:
        /*0008*/ 	.byte	0x04, 0x17
        /*000a*/ 	.short	(.L_9 - .L_8)
.L_8:
        /*000c*/ 	.word	0x00000000
        /*0010*/ 	.short	0x0002
        /*0012*/ 	.short	0x0010
        /*0014*/ 	.byte	0x00, 0xf5, 0x21, 0x00


	//----- nvinfo : EIATTR_KPARAM_INFO
	.align		4
.L_9:
        /*0018*/ 	.byte	0x04, 0x17
        /*001a*/ 	.short	(.L_11 - .L_10)
.L_10:
        /*001c*/ 	.word	0x00000000
        /*0020*/ 	.short	0x0001
        /*0022*/ 	.short	0x0008
        /*0024*/ 	.byte	0x00, 0xf5, 0x21, 0x00


	//----- nvinfo : EIATTR_KPARAM_INFO
	.align		4
.L_11:
        /*0028*/ 	.byte	0x04, 0x17
        /*002a*/ 	.short	(.L_13 - .L_12)
.L_12:
        /*002c*/ 	.word	0x00000000
        /*0030*/ 	.short	0x0000
        /*0032*/ 	.short	0x0000
        /*0034*/ 	.byte	0x00, 0xf5, 0x21, 0x00


	//----- nvinfo : EIATTR_SPARSE_MMA_MASK
	.align		4
.L_13:
        /*0038*/ 	.byte	0x03, 0x50
        /*003a*/ 	.short	0x0000


	//----- nvinfo : EIATTR_MAXREG_COUNT
	.align		4
        /*003c*/ 	.byte	0x03, 0x1b
        /*003e*/ 	.short	0x00ff


	//----- nvinfo : EIATTR_MERCURY_ISA_VERSION
	.align		4
        /*0040*/ 	.byte	0x03, 0x5f
        /*0042*/ 	.short	0x0101


	//----- nvinfo : EIATTR_VRC_CTA_INIT_COUNT
	.align		4
        /*0044*/ 	.byte	0x02, 0x4a
	.zero		1
	.zero		1


	//----- nvinfo : EIATTR_EXIT_INSTR_OFFSETS
	.align		4
        /*0048*/ 	.byte	0x04, 0x1c
        /*004a*/ 	.short	(.L_15 - .L_14)


	//   ....[0]....
.L_14:
        /*004c*/ 	.word	0x00000100


	//----- nvinfo : EIATTR_CBANK_PARAM_SIZE
	.align		4
.L_15:
        /*0050*/ 	.byte	0x03, 0x19
        /*0052*/ 	.short	0x0018


	//----- nvinfo : EIATTR_PARAM_CBANK
	.align		4
        /*0054*/ 	.byte	0x04, 0x0a
        /*0056*/ 	.short	(.L_17 - .L_16)
	.align		4
.L_16:
        /*0058*/ 	.word	index@(.nv.constant0._Z9deviceAddPiS_S_)
        /*005c*/ 	.short	0x0380
        /*005e*/ 	.short	0x0018


	//----- nvinfo : EIATTR_SW_WAR
	.align		4
.L_17:
        /*0060*/ 	.byte	0x04, 0x36
        /*0062*/ 	.short	(.L_19 - .L_18)
.L_18:
        /*0064*/ 	.word	0x00000008
.L_19:


//--------------------- .nv.callgraph             --------------------------
	.section	.nv.callgraph,"",@"SHT_CUDA_CALLGRAPH"
	.align	4
	.sectionentsize	8
	.align		4
        /*0000*/ 	.word	0x00000000
	.align		4
        /*0004*/ 	.word	0xffffffff
	.align		4
        /*0008*/ 	.word	0x00000000
	.align		4
        /*000c*/ 	.word	0xfffffffe
	.align		4
        /*0010*/ 	.word	0x00000000
	.align		4
        /*0014*/ 	.word	0xfffffffd
	.align		4
        /*0018*/ 	.word	0x00000000
	.align		4
        /*001c*/ 	.word	0xfffffffc


//--------------------- .text._Z9deviceAddPiS_S_  --------------------------
	.section	.text._Z9deviceAddPiS_S_,"ax",@progbits
	.align	128
        .global         _Z9deviceAddPiS_S_
        .type           _Z9deviceAddPiS_S_,@function
        .size           _Z9deviceAddPiS_S_,(.L_x_1 - _Z9deviceAddPiS_S_)
        .other          _Z9deviceAddPiS_S_,@"STO_CUDA_ENTRY STV_DEFAULT"
_Z9deviceAddPiS_S_:
.text._Z9deviceAddPiS_S_:
[----:B------:R-:W-:Y:S01]  /*0000*/  LDC R1, c[0x0][0x37c] ;  /* 0x0000df00ff017b82 */ /* 0x000fe20000000800 */
[----:B------:R-:W0:Y:S07]  /*0010*/  S2R R9, SR_TID.X ;  /* 0x0000000000097919 */ /* 0x000e2e0000002100 */
[----:B------:R-:W0:Y:S01]  /*0020*/  S2UR UR6, SR_CTAID.X ;  /* 0x00000000000679c3 */ /* 0x000e220000002500 */
[----:B------:R-:W1:Y:S07]  /*0030*/  LDCU.64 UR4, c[0x0][0x358] ;  /* 0x00006b00ff0477ac */ /* 0x000e6e0008000a00 */
[----:B------:R-:W0:Y:S08]  /*0040*/  LDC R0, c[0x0][0x360] ;  /* 0x0000d800ff007b82 */ /* 0x000e300000000800 */
[----:B------:R-:W2:Y:S08]  /*0050*/  LDC.64 R2, c[0x0][0x380] ;  /* 0x0000e000ff027b82 */ /* 0x000eb00000000a00 */
[----:B------:R-:W3:Y:S01]  /*0060*/  LDC.64 R4, c[0x0][0x388] ;  /* 0x0000e200ff047b82 */ /* 0x000ee20000000a00 */
[----:B0-----:R-:W-:-:S07]  /*0070*/  IMAD R9, R0, UR6, R9 ;  /* 0x0000000600097c24 */ /* 0x001fce000f8e0209 */
[----:B------:R-:W0:Y:S01]  /*0080*/  LDC.64 R6, c[0x0][0x390] ;  /* 0x0000e400ff067b82 */ /* 0x000e220000000a00 */
[----:B--2---:R-:W-:-:S06]  /*0090*/  IMAD.WIDE R2, R9, 0x4, R2 ;  /* 0x0000000409027825 */ /* 0x004fcc00078e0202 */
[----:B-1----:R-:W2:Y:S01]  /*00a0*/  LDG.E R2, desc[UR4][R2.64] ;  /* 0x0000000402027981 */ /* 0x002ea2000c1e1900 */
[----:B---3--:R-:W-:-:S06]  /*00b0*/  IMAD.WIDE R4, R9, 0x4, R4 ;  /* 0x0000000409047825 */ /* 0x008fcc00078e0204 */
[----:B------:R-:W2:Y:S01]  /*00c0*/  LDG.E R5, desc[UR4][R4.64] ;  /* 0x0000000404057981 */ /* 0x000ea2000c1e1900 */
[----:B0-----:R-:W-:Y:S01]  /*00d0*/  IMAD.WIDE R6, R9, 0x4, R6 ;  /* 0x0000000409067825 */ /* 0x001fe200078e0206 */
[----:B--2---:R-:W-:-:S05]  /*00e0*/  IADD3 R9, PT, PT, R2, R5, RZ ;  /* 0x0000000502097210 */ /* 0x004fca0007ffe0ff */
[----:B------:R-:W-:Y:S01]  /*00f0*/  STG.E desc[UR4][R6.64], R9 ;  /* 0x0000000906007986 */ /* 0x000fe2000c101904 */
[----:B------:R-:W-:Y:S05]  /*0100*/  EXIT ;  /* 0x000000000000794d */ /* 0x000fea0003800000 */
.L_x_0:
[----:B------:R-:W-:-:S00]  /*0110*/  BRA `(.L_x_0) ;  /* 0xfffffffc00fc7947 */ /* 0x000fc0000383ffff */
[----:B------:R-:W-:-:S00]  /*0120*/  NOP ;  /* 0x0000000000007918 */ /* 0x000fc00000000000 */
        /* <DEDUP_REMOVED lines=13> */
.L_x_1:


//--------------------- .nv.shared.reserved.0     --------------------------
	.section	.nv.shared.reserved.0,"aw",@nobits
	.weak		__nv_reservedSMEM_offset_0_alias
	.size		__nv_reservedSMEM_offset_0_alias, 0, 64
	.other		__nv_reservedSMEM_offset_0_alias,@"STO_CUDA_RESERVED_SHARED STV_DEFAULT"
__nv_reservedSMEM_offset_0_alias:
	.zero		0
	.zero		64


//--------------------- .nv.constant0._Z9deviceAddPiS_S_ --------------------------
	.section	.nv.constant0._Z9deviceAddPiS_S_,"a",@progbits
	.sectionflags	@""
	.align	4
.nv.constant0._Z9deviceAddPiS_S_:
	.zero		920


//--------------------- SYMBOLS --------------------------

	.type		.nv.reservedSmem.offset0,@object
	.size		.nv.reservedSmem.offset0,0x4
